	.headerflags	@"EF_CUDA_TEXMODE_UNIFIED EF_CUDA_64BIT_ADDRESS EF_CUDA_ACCELERATORS EF_CUDA_SM90 EF_CUDA_VIRTUAL_SM(EF_CUDA_SM90)"
	.elftype	@"ET_EXEC"


//--------------------- .nv.info                  --------------------------
	.section	.nv.info,"",@"SHT_CUDA_INFO"
	.align	4


	//----- nvinfo : EIATTR_REGCOUNT
	.align		4
        /*0000*/ 	.byte	0x04, 0x2f
        /*0002*/ 	.short	(.L_3 - .L_2)
	.align		4
.L_2:
        /*0004*/ 	.word	index@(triton_poi_fused__native_batch_norm_legit_no_training_add_relu_45)
        /*0008*/ 	.word	0x0000001e


	//----- nvinfo : EIATTR_MIN_STACK_SIZE
	.align		4
.L_3:
        /*000c*/ 	.byte	0x04, 0x12
        /*000e*/ 	.short	(.L_5 - .L_4)
	.align		4
.L_4:
        /*0010*/ 	.word	index@(triton_poi_fused__native_batch_norm_legit_no_training_add_relu_45)
        /*0014*/ 	.word	0x00000000


	//----- nvinfo : EIATTR_FRAME_SIZE
	.align		4
.L_5:
        /*0018*/ 	.byte	0x04, 0x11
        /*001a*/ 	.short	(.L_7 - .L_6)
	.align		4
.L_6:
        /*001c*/ 	.word	index@(triton_poi_fused__native_batch_norm_legit_no_training_add_relu_45)
        /*0020*/ 	.word	0x00000000


	//----- nvinfo : EIATTR_MIN_STACK_SIZE
	.align		4
.L_7:
        /*0024*/ 	.byte	0x04, 0x12
        /*0026*/ 	.short	(.L_9 - .L_8)
	.align		4
.L_8:
        /*0028*/ 	.word	index@(triton_poi_fused__native_batch_norm_legit_no_training_add_relu_45)
        /*002c*/ 	.word	0x00000000
.L_9:


//--------------------- .nv.info.triton_poi_fused__native_batch_norm_legit_no_training_add_relu_45 --------------------------
	.section	.nv.info.triton_poi_fused__native_batch_norm_legit_no_training_add_relu_45,"",@"SHT_CUDA_INFO"
	.sectionflags	@""
	.align	4


	//----- nvinfo : EIATTR_CUDA_API_VERSION
	.align		4
        /*0000*/ 	.byte	0x04, 0x37
        /*0002*/ 	.short	(.L_11 - .L_10)
.L_10:
        /*0004*/ 	.word	0x0000007c


	//----- nvinfo : EIATTR_KPARAM_INFO
	.align		4
.L_11:
        /*0008*/ 	.byte	0x04, 0x17
        /*000a*/ 	.short	(.L_13 - .L_12)
.L_12:
        /*000c*/ 	.word	0x00000000
        /*0010*/ 	.short	0x000b
        /*0012*/ 	.short	0x0058
        /*0014*/ 	.byte	0x00, 0xf0, 0x11, 0x00


	//----- nvinfo : EIATTR_KPARAM_INFO
	.align		4
.L_13:
        /*0018*/ 	.byte	0x04, 0x17
        /*001a*/ 	.short	(.L_15 - .L_14)
.L_14:
        /*001c*/ 	.word	0x00000000
        /*0020*/ 	.short	0x000a
        /*0022*/ 	.short	0x0050
        /*0024*/ 	.byte	0x00, 0xf4, 0x21, 0x00


	//----- nvinfo : EIATTR_KPARAM_INFO
	.align		4
.L_15:
        /*0028*/ 	.byte	0x04, 0x17
        /*002a*/ 	.short	(.L_17 - .L_16)
.L_16:
        /*002c*/ 	.word	0x00000000
        /*0030*/ 	.short	0x0009
        /*0032*/ 	.short	0x0048
        /*0034*/ 	.byte	0x00, 0xf4, 0x21, 0x00


	//----- nvinfo : EIATTR_KPARAM_INFO
	.align		4
.L_17:
        /*0038*/ 	.byte	0x04, 0x17
        /*003a*/ 	.short	(.L_19 - .L_18)
.L_18:
        /*003c*/ 	.word	0x00000000
        /*0040*/ 	.short	0x0008
        /*0042*/ 	.short	0x0040
        /*0044*/ 	.byte	0x00, 0xf4, 0x21, 0x00


	//----- nvinfo : EIATTR_KPARAM_INFO
	.align		4
.L_19:
        /*0048*/ 	.byte	0x04, 0x17
        /*004a*/ 	.short	(.L_21 - .L_20)
.L_20:
        /*004c*/ 	.word	0x00000000
        /*0050*/ 	.short	0x0007
        /*0052*/ 	.short	0x0038
        /*0054*/ 	.byte	0x00, 0xf4, 0x21, 0x00


	//----- nvinfo : EIATTR_KPARAM_INFO
	.align		4
.L_21:
        /*0058*/ 	.byte	0x04, 0x17
        /*005a*/ 	.short	(.L_23 - .L_22)
.L_22:
        /*005c*/ 	.word	0x00000000
        /*0060*/ 	.short	0x0006
        /*0062*/ 	.short	0x0030
        /*0064*/ 	.byte	0x00, 0xf4, 0x21, 0x00


	//----- nvinfo : EIATTR_KPARAM_INFO
	.align		4
.L_23:
        /*0068*/ 	.byte	0x04, 0x17
        /*006a*/ 	.short	(.L_25 - .L_24)
.L_24:
        /*006c*/ 	.word	0x00000000
        /*0070*/ 	.short	0x0005
        /*0072*/ 	.short	0x0028
        /*0074*/ 	.byte	0x00, 0xf4, 0x21, 0x00


	//----- nvinfo : EIATTR_KPARAM_INFO
	.align		4
.L_25:
        /*0078*/ 	.byte	0x04, 0x17
        /*007a*/ 	.short	(.L_27 - .L_26)
.L_26:
        /*007c*/ 	.word	0x00000000
        /*0080*/ 	.short	0x0004
        /*0082*/ 	.short	0x0020
        /*0084*/ 	.byte	0x00, 0xf4, 0x21, 0x00


	//----- nvinfo : EIATTR_KPARAM_INFO
	.align		4
.L_27:
        /*0088*/ 	.byte	0x04, 0x17
        /*008a*/ 	.short	(.L_29 - .L_28)
.L_28:
        /*008c*/ 	.word	0x00000000
        /*0090*/ 	.short	0x0003
        /*0092*/ 	.short	0x0018
        /*0094*/ 	.byte	0x00, 0xf4, 0x21, 0x00


	//----- nvinfo : EIATTR_KPARAM_INFO
	.align		4
.L_29:
        /*0098*/ 	.byte	0x04, 0x17
        /*009a*/ 	.short	(.L_31 - .L_30)
.L_30:
        /*009c*/ 	.word	0x00000000
        /*00a0*/ 	.short	0x0002
        /*00a2*/ 	.short	0x0010
        /*00a4*/ 	.byte	0x00, 0xf4, 0x21, 0x00


	//----- nvinfo : EIATTR_KPARAM_INFO
	.align		4
.L_31:
        /*00a8*/ 	.byte	0x04, 0x17
        /*00aa*/ 	.short	(.L_33 - .L_32)
.L_32:
        /*00ac*/ 	.word	0x00000000
        /*00b0*/ 	.short	0x0001
        /*00b2*/ 	.short	0x0008
        /*00b4*/ 	.byte	0x00, 0xf4, 0x21, 0x00


	//----- nvinfo : EIATTR_KPARAM_INFO
	.align		4
.L_33:
        /*00b8*/ 	.byte	0x04, 0x17
        /*00ba*/ 	.short	(.L_35 - .L_34)
.L_34:
        /*00bc*/ 	.word	0x00000000
        /*00c0*/ 	.short	0x0000
        /*00c2*/ 	.short	0x0000
        /*00c4*/ 	.byte	0x00, 0xf4, 0x21, 0x00


	//----- nvinfo : EIATTR_SPARSE_MMA_MASK
	.align		4
.L_35:
        /*00c8*/ 	.byte	0x03, 0x50
        /*00ca*/ 	.short	0x0000


	//----- nvinfo : EIATTR_MAXREG_COUNT
	.align		4
        /*00cc*/ 	.byte	0x03, 0x1b
        /*00ce*/ 	.short	0x00ff


	//----- nvinfo : EIATTR_EXIT_INSTR_OFFSETS
	.align		4
        /*00d0*/ 	.byte	0x04, 0x1c
        /*00d2*/ 	.short	(.L_37 - .L_36)


	//   ....[0]....
.L_36:
        /*00d4*/ 	.word	0x00000700


	//----- nvinfo : EIATTR_REQNTID
	.align		4
.L_37:
        /*00d8*/ 	.byte	0x04, 0x10
        /*00da*/ 	.short	(.L_39 - .L_38)
.L_38:
        /*00dc*/ 	.word	0x00000080
        /*00e0*/ 	.word	0x00000001
        /*00e4*/ 	.word	0x00000001


	//----- nvinfo : EIATTR_CBANK_PARAM_SIZE
	.align		4
.L_39:
        /*00e8*/ 	.byte	0x03, 0x19
        /*00ea*/ 	.short	0x005c


	//----- nvinfo : EIATTR_PARAM_CBANK
	.align		4
        /*00ec*/ 	.byte	0x04, 0x0a
        /*00ee*/ 	.short	(.L_41 - .L_40)
	.align		4
.L_40:
        /*00f0*/ 	.word	index@(.nv.constant0.triton_poi_fused__native_batch_norm_legit_no_training_add_relu_45)
        /*00f4*/ 	.short	0x0210
        /*00f6*/ 	.short	0x005c


	//----- nvinfo : EIATTR_SW_WAR
	.align		4
.L_41:
        /*00f8*/ 	.byte	0x04, 0x36
        /*00fa*/ 	.short	(.L_43 - .L_42)
.L_42:
        /*00fc*/ 	.word	0x00000008
.L_43:


//--------------------- .nv.callgraph             --------------------------
	.section	.nv.callgraph,"",@"SHT_CUDA_CALLGRAPH"
	.align	4
	.sectionentsize	8
	.align		4
        /*0000*/ 	.word	0x00000000
	.align		4
        /*0004*/ 	.word	0xffffffff
	.align		4
        /*0008*/ 	.word	0x00000000
	.align		4
        /*000c*/ 	.word	0xfffffffe
	.align		4
        /*0010*/ 	.word	0x00000000
	.align		4
        /*0014*/ 	.word	0xfffffffd
	.align		4
        /*0018*/ 	.word	0x00000000
	.align		4
        /*001c*/ 	.word	0xfffffffc


//--------------------- .nv.constant4             --------------------------
	.section	.nv.constant4,"a",@progbits
	.align	8
	.align		8
.nv.constant4:
        /*0000*/ 	.dword	_$_str
	.align		8
        /*0008*/ 	.dword	_$_str_$_2


//--------------------- .text.triton_poi_fused__native_batch_norm_legit_no_training_add_relu_45 --------------------------
	.section	.text.triton_poi_fused__native_batch_norm_legit_no_training_add_relu_45,"ax",@progbits
	.align	128
        .global         triton_poi_fused__native_batch_norm_legit_no_training_add_relu_45
        .type           triton_poi_fused__native_batch_norm_legit_no_training_add_relu_45,@function
        .size           triton_poi_fused__native_batch_norm_legit_no_training_add_relu_45,(.L_x_1 - triton_poi_fused__native_batch_norm_legit_no_training_add_relu_45)
        .other          triton_poi_fused__native_batch_norm_legit_no_training_add_relu_45,@"STO_CUDA_ENTRY STV_DEFAULT"
triton_poi_fused__native_batch_norm_legit_no_training_add_relu_45:
.text.triton_poi_fused__native_batch_norm_legit_no_training_add_relu_45:
[----:B------:R-:W-:Y:S01]  /*0000*/  LDC R1, c[0x0][0x28] ;  /* 0x00000a00ff017b82 */ /* 0x000fe20000000800 */
[----:B------:R-:W1:Y:S07]  /*0010*/  S2R R0, SR_TID.X ;  /* 0x0000000000007919 */ /* 0x000e6e0000002100 */
[----:B------:R-:W2:Y:S01]  /*0020*/  LDC.64 R4, c[0x0][0x220] ;  /* 0x00008800ff047b82 */ /* 0x000ea20000000a00 */
[----:B------:R-:W-:Y:S01]  /*0030*/  ULDC.64 UR4, c[0x0][0x208] ;  /* 0x0000820000047ab9 */ /* 0x000fe20000000a00 */
[----:B------:R-:W3:Y:S06]  /*0040*/  S2R R15, SR_CTAID.X ;  /* 0x00000000000f7919 */ /* 0x000eec0000002500 */
[----:B------:R-:W4:Y:S08]  /*0050*/  LDC.64 R6, c[0x0][0x248] ;  /* 0x00009200ff067b82 */ /* 0x000f300000000a00 */
[----:B------:R-:W5:Y:S08]  /*0060*/  LDC.64 R24, c[0x0][0x210] ;  /* 0x00008400ff187b82 */ /* 0x000f700000000a00 */
[----:B------:R-:W4:Y:S01]  /*0070*/  LDC.64 R22, c[0x0][0x218] ;  /* 0x00008600ff167b82 */ /* 0x000f220000000a00 */
[----:B-1----:R-:W-:-:S07]  /*0080*/  SHF.L.U32 R0, R0, 0x2, RZ ;  /* 0x0000000200007819 */ /* 0x002fce00000006ff */
[----:B------:R-:W1:Y:S01]  /*0090*/  LDC.64 R20, c[0x0][0x228] ;  /* 0x00008a00ff147b82 */ /* 0x000e620000000a00 */
[----:B---3--:R-:W-:Y:S02]  /*00a0*/  SHF.R.S32.HI R2, RZ, 0x16, R15 ;  /* 0x00000016ff027819 */ /* 0x008fe4000001140f */
[----:B------:R-:W-:Y:S02]  /*00b0*/  LOP3.LUT R0, R0, 0x1fc, RZ, 0xc0, !PT ;  /* 0x000001fc00007812 */ /* 0x000fe400078ec0ff */
[----:B------:R-:W-:-:S03]  /*00c0*/  SGXT R2, R2, 0x1 ;  /* 0x000000010202781a */ /* 0x000fc60000000200 */
[----:B------:R-:W3:Y:S01]  /*00d0*/  LDC.64 R18, c[0x0][0x230] ;  /* 0x00008c00ff127b82 */ /* 0x000ee20000000a00 */
[----:B------:R-:W-:-:S04]  /*00e0*/  LEA R15, R15, R0, 0x9 ;  /* 0x000000000f0f7211 */ /* 0x000fc800078e48ff */
[----:B------:R-:W-:-:S03]  /*00f0*/  LEA.HI R2, R2, R15, RZ, 0x8 ;  /* 0x0000000f02027211 */ /* 0x000fc600078f40ff */
[----:B------:R-:W3:Y:S01]  /*0100*/  LDC.64 R8, c[0x0][0x240] ;  /* 0x00009000ff087b82 */ /* 0x000ee20000000a00 */
[----:B------:R-:W-:-:S04]  /*0110*/  SHF.R.S32.HI R2, RZ, 0x8, R2 ;  /* 0x00000008ff027819 */ /* 0x000fc80000011402 */
[----:B------:R-:W-:-:S03]  /*0120*/  LEA.HI R0, R2, R2, RZ, 0x6 ;  /* 0x0000000202007211 */ /* 0x000fc600078f30ff */
[----:B------:R-:W3:Y:S01]  /*0130*/  LDC.64 R10, c[0x0][0x238] ;  /* 0x00008e00ff0a7b82 */ /* 0x000ee20000000a00 */
[----:B------:R-:W-:-:S04]  /*0140*/  LOP3.LUT R17, R0, 0xffffffc0, RZ, 0xc0, !PT ;  /* 0xffffffc000117812 */ /* 0x000fc800078ec0ff */
[----:B------:R-:W-:-:S03]  /*0150*/  IADD3 R17, R2, -R17, RZ ;  /* 0x8000001102117210 */ /* 0x000fc60007ffe0ff */
[----:B------:R-:W3:Y:S02]  /*0160*/  LDC.64 R2, c[0x0][0x250] ;  /* 0x00009400ff027b82 */ /* 0x000ee40000000a00 */
[----:B--2---:R-:W-:-:S05]  /*0170*/  IMAD.WIDE R4, R17, 0x4, R4 ;  /* 0x0000000411047825 */ /* 0x004fca00078e0204 */
[----:B------:R5:W2:Y:S01]  /*0180*/  LDG.E.EL R14, desc[UR4][R4.64] ;  /* 0x00000004040e7981 */ /* 0x000aa2000c2e1900 */
[C---:B----4-:R-:W-:Y:S01]  /*0190*/  IMAD.WIDE R6, R17.reuse, 0x4, R6 ;  /* 0x0000000411067825 */ /* 0x050fe200078e0206 */
[----:B------:R-:W4:Y:S04]  /*01a0*/  LDC.64 R12, c[0x0][0x258] ;  /* 0x00009600ff0c7b82 */ /* 0x000f280000000a00 */
[----:B------:R-:W2:Y:S01]  /*01b0*/  LDG.E.EL R16, desc[UR4][R6.64] ;  /* 0x0000000406107981 */ /* 0x000ea2000c2e1900 */
[----:B0-----:R-:W-:-:S04]  /*01c0*/  IMAD.WIDE R22, R17, 0x4, R22 ;  /* 0x0000000411167825 */ /* 0x001fc800078e0216 */
[----:B-----5:R-:W-:Y:S01]  /*01d0*/  IMAD.WIDE R4, R15, 0x4, R24 ;  /* 0x000000040f047825 */ /* 0x020fe200078e0218 */
[----:B------:R-:W5:Y:S05]  /*01e0*/  LDG.E.EL R0, desc[UR4][R22.64] ;  /* 0x0000000416007981 */ /* 0x000f6a000c2e1900 */
[----:B------:R-:W5:Y:S01]  /*01f0*/  LDG.E.128 R4, desc[UR4][R4.64] ;  /* 0x0000000404047981 */ /* 0x000f62000c1e1d00 */
[----:B-1----:R-:W-:-:S04]  /*0200*/  IMAD.WIDE R24, R17, 0x4, R20 ;  /* 0x0000000411187825 */ /* 0x002fc800078e0214 */
[C---:B---3--:R-:W-:Y:S02]  /*0210*/  IMAD.WIDE R26, R17.reuse, 0x4, R18 ;  /* 0x00000004111a7825 */ /* 0x048fe400078e0212 */
[----:B------:R-:W3:Y:S02]  /*0220*/  LDG.E.EL R19, desc[UR4][R24.64] ;  /* 0x0000000418137981 */ /* 0x000ee4000c2e1900 */
[----:B------:R-:W-:Y:S02]  /*0230*/  IMAD.WIDE R20, R17, 0x4, R8 ;  /* 0x0000000411147825 */ /* 0x000fe400078e0208 */
[----:B------:R-:W3:Y:S02]  /*0240*/  LDG.E.EL R18, desc[UR4][R26.64] ;  /* 0x000000041a127981 */ /* 0x000ee4000c2e1900 */
[----:B------:R-:W-:Y:S02]  /*0250*/  IMAD.WIDE R10, R15, 0x4, R10 ;  /* 0x000000040f0a7825 */ /* 0x000fe400078e020a */
[----:B------:R0:W3:Y:S04]  /*0260*/  LDG.E.EL R20, desc[UR4][R20.64] ;  /* 0x0000000414147981 */ /* 0x0000e8000c2e1900 */
[----:B------:R-:W3:Y:S01]  /*0270*/  LDG.E.128 R8, desc[UR4][R10.64] ;  /* 0x000000040a087981 */ /* 0x000ee2000c1e1d00 */
[----:B------:R-:W-:-:S04]  /*0280*/  IMAD.WIDE R2, R17, 0x4, R2 ;  /* 0x0000000411027825 */ /* 0x000fc800078e0202 */
[----:B----4-:R-:W-:Y:S02]  /*0290*/  IMAD.WIDE R12, R17, 0x4, R12 ;  /* 0x00000004110c7825 */ /* 0x010fe400078e020c */
[----:B------:R-:W4:Y:S04]  /*02a0*/  LDG.E.EL R2, desc[UR4][R2.64] ;  /* 0x0000000402027981 */ /* 0x000f28000c2e1900 */
[----:B------:R1:W4:Y:S01]  /*02b0*/  LDG.E.EL R13, desc[UR4][R12.64] ;  /* 0x000000040c0d7981 */ /* 0x000322000c2e1900 */
[----:B0-----:R-:W-:Y:S01]  /*02c0*/  HFMA2.MMA R21, -RZ, RZ, 1.625, 0 ;  /* 0x3e800000ff157435 */ /* 0x001fe200000001ff */
[----:B--2---:R-:W-:-:S04]  /*02d0*/  FADD R14, R14, 9.9999997473787516356e-06 ;  /* 0x3727c5ac0e0e7421 */ /* 0x004fc80000000000 */
[----:B------:R5:W0:Y:S01]  /*02e0*/  MUFU.SQRT R17, R14 ;  /* 0x0000000e00117308 */ /* 0x000a220000002000 */
[----:B------:R-:W-:-:S07]  /*02f0*/  FADD R16, R16, 9.9999997473787516356e-06 ;  /* 0x3727c5ac10107421 */ /* 0x000fce0000000000 */
[----:B------:R-:W2:Y:S01]  /*0300*/  MUFU.SQRT R22, R16 ;  /* 0x0000001000167308 */ /* 0x000ea20000002000 */
[--C-:B-----5:R-:W-:Y:S01]  /*0310*/  FADD R14, R5, -R0.reuse ;  /* 0x80000000050e7221 */ /* 0x120fe20000000000 */
[--C-:B------:R-:W-:Y:S01]  /*0320*/  FADD R4, R4, -R0.reuse ;  /* 0x8000000004047221 */ /* 0x100fe20000000000 */
[C---:B0-----:R-:W-:Y:S01]  /*0330*/  FSETP.GT.AND P0, PT, R17.reuse, 8.50705917302346158658e+37, PT ;  /* 0x7e8000001100780b */ /* 0x041fe20003f04000 */
[--C-:B------:R-:W-:Y:S01]  /*0340*/  FADD R6, R6, -R0.reuse ;  /* 0x8000000006067221 */ /* 0x100fe20000000000 */
[----:B------:R-:W-:Y:S01]  /*0350*/  FSETP.GEU.AND P2, PT, R17, 1.175494350822287508e-38, PT ;  /* 0x008000001100780b */ /* 0x000fe20003f4e000 */
[----:B------:R-:W-:Y:S01]  /*0360*/  FADD R0, R7, -R0 ;  /* 0x8000000007007221 */ /* 0x000fe20000000000 */
[----:B-1----:R-:W-:Y:S02]  /*0370*/  FSEL R12, R21, 1, P0 ;  /* 0x3f800000150c7808 */ /* 0x002fe40000000000 */
[C---:B--2---:R-:W-:Y:S02]  /*0380*/  FSETP.GT.AND P1, PT, R22.reuse, 8.50705917302346158658e+37, PT ;  /* 0x7e8000001600780b */ /* 0x044fe40003f24000 */
[----:B------:R-:W-:-:S02]  /*0390*/  FSETP.GEU.AND P3, PT, R22, 1.175494350822287508e-38, PT ;  /* 0x008000001600780b */ /* 0x000fc40003f6e000 */
[----:B------:R-:W-:-:S03]  /*03a0*/  FSEL R5, R21, 1, P1 ;  /* 0x3f80000015057808 */ /* 0x000fc60000800000 */
[----:B------:R-:W-:Y:S02]  /*03b0*/  @P0 FMUL R17, R17, 0.25 ;  /* 0x3e80000011110820 */ /* 0x000fe40000400000 */
[----:B------:R-:W-:Y:S02]  /*03c0*/  @!P2 FMUL R12, R12, 16777216 ;  /* 0x4b8000000c0ca820 */ /* 0x000fe40000400000 */
[----:B------:R-:W-:Y:S01]  /*03d0*/  @!P2 FMUL R17, R17, 16777216 ;  /* 0x4b8000001111a820 */ /* 0x000fe20000400000 */
[--C-:B---3--:R-:W-:Y:S01]  /*03e0*/  FADD R9, R9, -R20.reuse ;  /* 0x8000001409097221 */ /* 0x108fe20000000000 */
[----:B------:R-:W-:Y:S01]  /*03f0*/  FADD R11, R11, -R20 ;  /* 0x800000140b0b7221 */ /* 0x000fe20000000000 */
[----:B------:R-:W-:-:S03]  /*0400*/  @P1 FMUL R22, R22, 0.25 ;  /* 0x3e80000016161820 */ /* 0x000fc60000400000 */
[----:B------:R-:W0:Y:S01]  /*0410*/  MUFU.RCP R17, R17 ;  /* 0x0000001100117308 */ /* 0x000e220000001000 */
[----:B------:R-:W-:Y:S01]  /*0420*/  @!P3 FMUL R5, R5, 16777216 ;  /* 0x4b8000000505b820 */ /* 0x000fe20000400000 */
[----:B------:R-:W-:Y:S01]  /*0430*/  @!P3 FMUL R22, R22, 16777216 ;  /* 0x4b8000001616b820 */ /* 0x000fe20000400000 */
[----:B0-----:R-:W-:-:S05]  /*0440*/  FMUL R3, R17, R12 ;  /* 0x0000000c11037220 */ /* 0x001fca0000400000 */
[----:B------:R-:W0:Y:S01]  /*0450*/  MUFU.RCP R12, R22 ;  /* 0x00000016000c7308 */ /* 0x000e220000001000 */
[C---:B------:R-:W-:Y:S01]  /*0460*/  FMUL R4, R3.reuse, R4 ;  /* 0x0000000403047220 */ /* 0x040fe20000400000 */
[C---:B------:R-:W-:Y:S01]  /*0470*/  FMUL R7, R3.reuse, R14 ;  /* 0x0000000e03077220 */ /* 0x040fe20000400000 */
[C---:B------:R-:W-:Y:S01]  /*0480*/  FMUL R17, R3.reuse, R6 ;  /* 0x0000000603117220 */ /* 0x040fe20000400000 */
[----:B------:R-:W-:Y:S01]  /*0490*/  FMUL R21, R3, R0 ;  /* 0x0000000003157220 */ /* 0x000fe20000400000 */
[C-C-:B------:R-:W-:Y:S01]  /*04a0*/  FFMA R3, R19.reuse, R4, R18.reuse ;  /* 0x0000000413037223 */ /* 0x140fe20000000012 */
[C-C-:B------:R-:W-:Y:S01]  /*04b0*/  FFMA R6, R19.reuse, R7, R18.reuse ;  /* 0x0000000713067223 */ /* 0x140fe20000000012 */
[C---:B------:R-:W-:Y:S01]  /*04c0*/  FFMA R0, R19.reuse, R17, R18 ;  /* 0x0000001113007223 */ /* 0x040fe20000000012 */
[--C-:B------:R-:W-:Y:S01]  /*04d0*/  FADD R7, R8, -R20.reuse ;  /* 0x8000001408077221 */ /* 0x100fe20000000000 */
[----:B------:R-:W-:Y:S01]  /*04e0*/  FADD R17, R10, -R20 ;  /* 0x800000140a117221 */ /* 0x000fe20000000000 */
[----:B------:R-:W-:Y:S01]  /*04f0*/  FFMA R21, R19, R21, R18 ;  /* 0x0000001513157223 */ /* 0x000fe20000000012 */
[----:B------:R-:W-:-:S02]  /*0500*/  FSETP.GEU.AND P1, PT, R6, RZ, PT ;  /* 0x000000ff0600720b */ /* 0x000fc40003f2e000 */
[----:B------:R-:W-:Y:S01]  /*0510*/  FSETP.GEU.AND P2, PT, R0, RZ, PT ;  /* 0x000000ff0000720b */ /* 0x000fe20003f4e000 */
[----:B0-----:R-:W-:Y:S01]  /*0520*/  FMUL R12, R12, R5 ;  /* 0x000000050c0c7220 */ /* 0x001fe20000400000 */
[----:B------:R-:W-:Y:S01]  /*0530*/  FSETP.GEU.AND P6, PT, R21, RZ, PT ;  /* 0x000000ff1500720b */ /* 0x000fe20003fce000 */
[----:B------:R-:W0:Y:S01]  /*0540*/  LDC.64 R4, c[0x0][0x260] ;  /* 0x00009800ff047b82 */ /* 0x000e220000000a00 */
[----:B------:R-:W-:Y:S01]  /*0550*/  FSETP.GEU.AND P0, PT, R3, RZ, PT ;  /* 0x000000ff0300720b */ /* 0x000fe20003f0e000 */
[C---:B------:R-:W-:Y:S01]  /*0560*/  FMUL R7, R12.reuse, R7 ;  /* 0x000000070c077220 */ /* 0x040fe20000400000 */
[C---:B------:R-:W-:Y:S01]  /*0570*/  FMUL R8, R12.reuse, R9 ;  /* 0x000000090c087220 */ /* 0x040fe20000400000 */
[C---:B------:R-:W-:Y:S01]  /*0580*/  FMUL R10, R12.reuse, R17 ;  /* 0x000000110c0a7220 */ /* 0x040fe20000400000 */
[----:B------:R-:W-:Y:S01]  /*0590*/  FMUL R12, R12, R11 ;  /* 0x0000000b0c0c7220 */ /* 0x000fe20000400000 */
[C-C-:B----4-:R-:W-:Y:S01]  /*05a0*/  FFMA R7, R2.reuse, R7, R13.reuse ;  /* 0x0000000702077223 */ /* 0x150fe2000000000d */
[C-C-:B------:R-:W-:Y:S01]  /*05b0*/  FFMA R8, R2.reuse, R8, R13.reuse ;  /* 0x0000000802087223 */ /* 0x140fe2000000000d */
[C-C-:B------:R-:W-:Y:S01]  /*05c0*/  FFMA R10, R2.reuse, R10, R13.reuse ;  /* 0x0000000a020a7223 */ /* 0x140fe2000000000d */
[----:B------:R-:W-:Y:S01]  /*05d0*/  FFMA R12, R2, R12, R13 ;  /* 0x0000000c020c7223 */ /* 0x000fe2000000000d */
[----:B------:R-:W-:-:S02]  /*05e0*/  FSEL R21, R21, RZ, P6 ;  /* 0x000000ff15157208 */ /* 0x000fc40003000000 */
[----:B------:R-:W-:Y:S02]  /*05f0*/  FSETP.GEU.AND P4, PT, R7, RZ, PT ;  /* 0x000000ff0700720b */ /* 0x000fe40003f8e000 */
[----:B------:R-:W-:Y:S02]  /*0600*/  FSETP.GEU.AND P3, PT, R12, RZ, PT ;  /* 0x000000ff0c00720b */ /* 0x000fe40003f6e000 */
[----:B------:R-:W-:Y:S02]  /*0610*/  FSETP.GEU.AND P5, PT, R8, RZ, PT ;  /* 0x000000ff0800720b */ /* 0x000fe40003fae000 */
[----:B------:R-:W-:Y:S02]  /*0620*/  FSETP.GEU.AND P6, PT, R10, RZ, PT ;  /* 0x000000ff0a00720b */ /* 0x000fe40003fce000 */
[----:B------:R-:W-:Y:S02]  /*0630*/  FSEL R11, R6, RZ, P1 ;  /* 0x000000ff060b7208 */ /* 0x000fe40000800000 */
[----:B------:R-:W-:-:S02]  /*0640*/  FSEL R13, R0, RZ, P2 ;  /* 0x000000ff000d7208 */ /* 0x000fc40001000000 */
[----:B------:R-:W-:Y:S01]  /*0650*/  FSEL R9, R3, RZ, P0 ;  /* 0x000000ff03097208 */ /* 0x000fe20000000000 */
[----:B0-----:R-:W-:Y:S01]  /*0660*/  IMAD.WIDE R2, R15, 0x4, R4 ;  /* 0x000000040f027825 */ /* 0x001fe200078e0204 */
[----:B------:R-:W-:Y:S02]  /*0670*/  FSEL R12, R12, RZ, P3 ;  /* 0x000000ff0c0c7208 */ /* 0x000fe40001800000 */
[----:B------:R-:W-:Y:S02]  /*0680*/  FSEL R0, R7, RZ, P4 ;  /* 0x000000ff07007208 */ /* 0x000fe40002000000 */
[----:B------:R-:W-:Y:S01]  /*0690*/  FSEL R8, R8, RZ, P5 ;  /* 0x000000ff08087208 */ /* 0x000fe20002800000 */
[----:B------:R-:W-:Y:S01]  /*06a0*/  FADD R7, R12, R21 ;  /* 0x000000150c077221 */ /* 0x000fe20000000000 */
[----:B------:R-:W-:Y:S01]  /*06b0*/  FSEL R6, R10, RZ, P6 ;  /* 0x000000ff0a067208 */ /* 0x000fe20003000000 */
[----:B------:R-:W-:Y:S02]  /*06c0*/  FADD R4, R0, R9 ;  /* 0x0000000900047221 */ /* 0x000fe40000000000 */
[----:B------:R-:W-:-:S02]  /*06d0*/  FADD R5, R8, R11 ;  /* 0x0000000b08057221 */ /* 0x000fc40000000000 */
[----:B------:R-:W-:-:S05]  /*06e0*/  FADD R6, R6, R13 ;  /* 0x0000000d06067221 */ /* 0x000fca0000000000 */
[----:B------:R-:W-:Y:S01]  /*06f0*/  STG.E.128 desc[UR4][R2.64], R4 ;  /* 0x0000000402007986 */ /* 0x000fe2000c101d04 */
[----:B------:R-:W-:Y:S05]  /*0700*/  EXIT ;  /* 0x000000000000794d */ /* 0x000fea0003800000 */
.L_x_0:
[----:B------:R-:W-:-:S00]  /*0710*/  BRA `(.L_x_0) ;  /* 0xfffffffc00fc7947 */ /* 0x000fc0000383ffff */
[----:B------:R-:W-:-:S00]  /*0720*/  NOP ;  /* 0x0000000000007918 */ /* 0x000fc00000000000 */
        /* <DEDUP_REMOVED lines=13> */
.L_x_1:


//--------------------- .nv.global.init           --------------------------
	.section	.nv.global.init,"aw",@progbits
.nv.global.init:
	.type		_$_str,@object
	.size		_$_str,(_$_str_$_2 - _$_str)
_$_str:
        /*0000*/ 	.byte	0x5f, 0x5f, 0x43, 0x55, 0x44, 0x41, 0x5f, 0x46, 0x54, 0x5a, 0x00
	.type		_$_str_$_2,@object
	.size		_$_str_$_2,(.L_1 - _$_str_$_2)
_$_str_$_2:
        /*000b*/ 	.byte	0x5f, 0x5f, 0x43, 0x55, 0x44, 0x41, 0x5f, 0x50, 0x52, 0x45, 0x43, 0x5f, 0x53, 0x51, 0x52, 0x54
        /*001b*/ 	.byte	0x00
.L_1:


//--------------------- .nv.constant0.triton_poi_fused__native_batch_norm_legit_no_training_add_relu_45 --------------------------
	.section	.nv.constant0.triton_poi_fused__native_batch_norm_legit_no_training_add_relu_45,"a",@progbits
	.sectionflags	@""
	.align	4
.nv.constant0.triton_poi_fused__native_batch_norm_legit_no_training_add_relu_45:
	.zero		620
